//
// Generated by NVIDIA NVVM Compiler
//
// Compiler Build ID: CL-36424714
// Cuda compilation tools, release 13.0, V13.0.88
// Based on NVVM 20.0.0
//

.version 9.0
.target sm_100
.address_size 64

	// .globl	_Z6kernelPiS_S_

.visible .entry _Z6kernelPiS_S_(
	.param .u64 .ptr .align 1 _Z6kernelPiS_S__param_0,
	.param .u64 .ptr .align 1 _Z6kernelPiS_S__param_1,
	.param .u64 .ptr .align 1 _Z6kernelPiS_S__param_2
)
{
	.reg .pred 	%p<2>;
	.reg .b32 	%r<28>;
	.reg .b32 	%f<5>;
	.reg .b64 	%rd<17>;
	.reg .b64 	%fd<5>;

	ld.param.u64 	%rd1, [_Z6kernelPiS_S__param_0];
	ld.param.u64 	%rd2, [_Z6kernelPiS_S__param_1];
	ld.param.u64 	%rd3, [_Z6kernelPiS_S__param_2];
	mov.u32 	%r2, %tid.x;
	mov.u32 	%r3, %ctaid.x;
	mov.u32 	%r4, %ntid.x;
	mad.lo.s32 	%r1, %r3, %r4, %r2;
	setp.gt.s32 	%p1, %r1, 1048575;
	@%p1 bra 	$L__BB0_2;
	cvta.to.global.u64 	%rd4, %rd1;
	cvta.to.global.u64 	%rd5, %rd2;
	cvta.to.global.u64 	%rd6, %rd3;
	add.s32 	%r5, %r1, 1;
	shr.s32 	%r6, %r5, 31;
	shr.u32 	%r7, %r6, 24;
	add.s32 	%r8, %r5, %r7;
	and.b32  	%r9, %r8, -256;
	sub.s32 	%r10, %r5, %r9;
	add.s32 	%r11, %r1, 2;
	shr.s32 	%r12, %r11, 31;
	shr.u32 	%r13, %r12, 24;
	add.s32 	%r14, %r11, %r13;
	and.b32  	%r15, %r14, -256;
	sub.s32 	%r16, %r11, %r15;
	mul.wide.s32 	%rd7, %r1, 4;
	add.s64 	%rd8, %rd4, %rd7;
	ld.global.u32 	%r17, [%rd8];
	mul.wide.s32 	%rd9, %r10, 4;
	add.s64 	%rd10, %rd4, %rd9;
	ld.global.u32 	%r18, [%rd10];
	add.s32 	%r19, %r18, %r17;
	mul.wide.s32 	%rd11, %r16, 4;
	add.s64 	%rd12, %rd4, %rd11;
	ld.global.u32 	%r20, [%rd12];
	add.s32 	%r21, %r19, %r20;
	cvt.rn.f64.s32 	%fd1, %r21;
	div.rn.f64 	%fd2, %fd1, 0d4008000000000000;
	cvt.rn.f32.f64 	%f1, %fd2;
	add.s64 	%rd13, %rd5, %rd7;
	ld.global.u32 	%r22, [%rd13];
	add.s64 	%rd14, %rd5, %rd9;
	ld.global.u32 	%r23, [%rd14];
	add.s32 	%r24, %r23, %r22;
	add.s64 	%rd15, %rd5, %rd11;
	ld.global.u32 	%r25, [%rd15];
	add.s32 	%r26, %r24, %r25;
	cvt.rn.f64.s32 	%fd3, %r26;
	div.rn.f64 	%fd4, %fd3, 0d4008000000000000;
	cvt.rn.f32.f64 	%f2, %fd4;
	add.f32 	%f3, %f1, %f2;
	mul.f32 	%f4, %f3, 0f3F000000;
	cvt.rzi.s32.f32 	%r27, %f4;
	add.s64 	%rd16, %rd6, %rd7;
	st.global.u32 	[%rd16], %r27;
$L__BB0_2:
	ret;

}


// ===== COMPILED SASS (sm_100) =====

	.target	sm_100

	.elftype	@"ET_EXEC"


//--------------------- .note.nv.tkinfo           --------------------------
	.section	.note.nv.tkinfo,"",@"SHT_NOTE"
	.sectionflags	@"SHF_NOTE_NV_TKINFO"
	.tkinfo
        /*0018*/ 	.word	0x00000002
        /*0030*/ 	.string	""
        /*0030*/ 	.string	"ptxas"
        /*0030*/ 	.string	"Cuda compilation tools, release 13.0, V13.0.88"
        /*0030*/ 	.string	"Build cuda_13.0.r13.0/compiler.36424714_0"
        /*0030*/ 	.string	"-arch sm_100 -m 64 "



//--------------------- .note.nv.cuinfo           --------------------------
	.section	.note.nv.cuinfo,"",@"SHT_NOTE"
	.sectionflags	@"SHF_NOTE_NV_CUINFO"
        /*0018*/ 	.short	0x0002
        /*001a*/ 	.short	0x0064
        /*001c*/ 	.short	0x0082
	.zero		2


//--------------------- .nv.info                  --------------------------
	.section	.nv.info,"",@"SHT_CUDA_INFO"
	.align	4


	//----- nvinfo : EIATTR_REGCOUNT
	.align		4
        /*0000*/ 	.byte	0x04, 0x2f
        /*0002*/ 	.short	(.L_1 - .L_0)
	.align		4
.L_0:
        /*0004*/ 	.word	index@(_Z6kernelPiS_S_)
        /*0008*/ 	.word	0x0000001c


	//----- nvinfo : EIATTR_FRAME_SIZE
	.align		4
.L_1:
        /*000c*/ 	.byte	0x04, 0x11
        /*000e*/ 	.short	(.L_3 - .L_2)
	.align		4
.L_2:
        /*0010*/ 	.word	index@($__internal_0_$__cuda_sm20_div_rn_f64_full)
        /*0014*/ 	.word	0x00000000


	//----- nvinfo : EIATTR_FRAME_SIZE
	.align		4
.L_3:
        /*0018*/ 	.byte	0x04, 0x11
        /*001a*/ 	.short	(.L_5 - .L_4)
	.align		4
.L_4:
        /*001c*/ 	.word	index@(_Z6kernelPiS_S_)
        /*0020*/ 	.word	0x00000000


	//----- nvinfo : EIATTR_MIN_STACK_SIZE
	.align		4
.L_5:
        /*0024*/ 	.byte	0x04, 0x12
        /*0026*/ 	.short	(.L_7 - .L_6)
	.align		4
.L_6:
        /*0028*/ 	.word	index@(_Z6kernelPiS_S_)
        /*002c*/ 	.word	0x00000000
.L_7:


//--------------------- .nv.compat                --------------------------
	.section	.nv.compat,"",@"SHT_CUDA_COMPAT_INFO"
	.align	4
        /*0000*/ 	.byte	0x02, 0x09, 0x00, 0x00, 0x02, 0x02, 0x01, 0x00, 0x02, 0x05, 0x05, 0x00, 0x03, 0x07, 0x01, 0x01
        /*0010*/ 	.byte	0x02, 0x03, 0x00, 0x00, 0x02, 0x06, 0x01, 0x00, 0x04, 0x0b, 0x08, 0x00, 0x01, 0x00, 0x00, 0x00
        /*0020*/ 	.byte	0x00, 0x00, 0x00, 0x00


//--------------------- .nv.info._Z6kernelPiS_S_  --------------------------
	.section	.nv.info._Z6kernelPiS_S_,"",@"SHT_CUDA_INFO"
	.sectionflags	@""
	.align	4


	//----- nvinfo : EIATTR_CUDA_API_VERSION
	.align		4
        /*0000*/ 	.byte	0x04, 0x37
        /*0002*/ 	.short	(.L_9 - .L_8)
.L_8:
        /*0004*/ 	.word	0x00000082


	//----- nvinfo : EIATTR_KPARAM_INFO
	.align		4
.L_9:
        /*0008*/ 	.byte	0x04, 0x17
        /*000a*/ 	.short	(.L_11 - .L_10)
.L_10:
        /*000c*/ 	.word	0x00000000
        /*0010*/ 	.short	0x0002
        /*0012*/ 	.short	0x0010
        /*0014*/ 	.byte	0x00, 0xf5, 0x21, 0x00


	//----- nvinfo : EIATTR_KPARAM_INFO
	.align		4
.L_11:
        /*0018*/ 	.byte	0x04, 0x17
        /*001a*/ 	.short	(.L_13 - .L_12)
.L_12:
        /*001c*/ 	.word	0x00000000
        /*0020*/ 	.short	0x0001
        /*0022*/ 	.short	0x0008
        /*0024*/ 	.byte	0x00, 0xf5, 0x21, 0x00


	//----- nvinfo : EIATTR_KPARAM_INFO
	.align		4
.L_13:
        /*0028*/ 	.byte	0x04, 0x17
        /*002a*/ 	.short	(.L_15 - .L_14)
.L_14:
        /*002c*/ 	.word	0x00000000
        /*0030*/ 	.short	0x0000
        /*0032*/ 	.short	0x0000
        /*0034*/ 	.byte	0x00, 0xf5, 0x21, 0x00


	//----- nvinfo : EIATTR_SPARSE_MMA_MASK
	.align		4
.L_15:
        /*0038*/ 	.byte	0x03, 0x50
        /*003a*/ 	.short	0x0000


	//----- nvinfo : EIATTR_MAXREG_COUNT
	.align		4
        /*003c*/ 	.byte	0x03, 0x1b
        /*003e*/ 	.short	0x00ff


	//----- nvinfo : EIATTR_MERCURY_ISA_VERSION
	.align		4
        /*0040*/ 	.byte	0x03, 0x5f
        /*0042*/ 	.short	0x0101


	//----- nvinfo : EIATTR_VRC_CTA_INIT_COUNT
	.align		4
        /*0044*/ 	.byte	0x02, 0x4a
	.zero		1
	.zero		1


	//----- nvinfo : EIATTR_EXIT_INSTR_OFFSETS
	.align		4
        /*0048*/ 	.byte	0x04, 0x1c
        /*004a*/ 	.short	(.L_17 - .L_16)


	//   ....[0]....
.L_16:
        /*004c*/ 	.word	0x00000060


	//   ....[1]....
        /*0050*/ 	.word	0x000005c0


	//----- nvinfo : EIATTR_CRS_STACK_SIZE
	.align		4
.L_17:
        /*0054*/ 	.byte	0x04, 0x1e
        /*0056*/ 	.short	(.L_19 - .L_18)
.L_18:
        /*0058*/ 	.word	0x00000000


	//----- nvinfo : EIATTR_CBANK_PARAM_SIZE
	.align		4
.L_19:
        /*005c*/ 	.byte	0x03, 0x19
        /*005e*/ 	.short	0x0018


	//----- nvinfo : EIATTR_PARAM_CBANK
	.align		4
        /*0060*/ 	.byte	0x04, 0x0a
        /*0062*/ 	.short	(.L_21 - .L_20)
	.align		4
.L_20:
        /*0064*/ 	.word	index@(.nv.constant0._Z6kernelPiS_S_)
        /*0068*/ 	.short	0x0380
        /*006a*/ 	.short	0x0018


	//----- nvinfo : EIATTR_SW_WAR
	.align		4
.L_21:
        /*006c*/ 	.byte	0x04, 0x36
        /*006e*/ 	.short	(.L_23 - .L_22)
.L_22:
        /*0070*/ 	.word	0x00000008
.L_23:


//--------------------- .nv.callgraph             --------------------------
	.section	.nv.callgraph,"",@"SHT_CUDA_CALLGRAPH"
	.align	4
	.sectionentsize	8
	.align		4
        /*0000*/ 	.word	0x00000000
	.align		4
        /*0004*/ 	.word	0xffffffff
	.align		4
        /*0008*/ 	.word	0x00000000
	.align		4
        /*000c*/ 	.word	0xfffffffe
	.align		4
        /*0010*/ 	.word	0x00000000
	.align		4
        /*0014*/ 	.word	0xfffffffd
	.align		4
        /*0018*/ 	.word	0x00000000
	.align		4
        /*001c*/ 	.word	0xfffffffc


//--------------------- .text._Z6kernelPiS_S_     --------------------------
	.section	.text._Z6kernelPiS_S_,"ax",@progbits
	.align	128
        .global         _Z6kernelPiS_S_
        .type           _Z6kernelPiS_S_,@function
        .size           _Z6kernelPiS_S_,(.L_x_10 - _Z6kernelPiS_S_)
        .other          _Z6kernelPiS_S_,@"STO_CUDA_ENTRY STV_DEFAULT"
_Z6kernelPiS_S_:
.text._Z6kernelPiS_S_:
[----:B------:R-:W-:Y:S01]  /*0000*/  LDC R1, c[0x0][0x37c] ;  /* 0x0000df00ff017b82 */ /* 0x000fe20000000800 */
[----:B------:R-:W0:Y:S07]  /*0010*/  S2R R0, SR_TID.X ;  /* 0x0000000000007919 */ /* 0x000e2e0000002100 */
[----:B------:R-:W0:Y:S08]  /*0020*/  S2UR UR4, SR_CTAID.X ;  /* 0x00000000000479c3 */ /* 0x000e300000002500 */
[----:B------:R-:W0:Y:S02]  /*0030*/  LDC R3, c[0x0][0x360] ;  /* 0x0000d800ff037b82 */ /* 0x000e240000000800 */
[----:B0-----:R-:W-:-:S05]  /*0040*/  IMAD R0, R3, UR4, R0 ;  /* 0x0000000403007c24 */ /* 0x001fca000f8e0200 */
[----:B------:R-:W-:-:S13]  /*0050*/  ISETP.GT.AND P0, PT, R0, 0xfffff, PT ;  /* 0x000fffff0000780c */ /* 0x000fda0003f04270 */
[----:B------:R-:W-:Y:S05]  /*0060*/  @P0 EXIT ;  /* 0x000000000000094d */ /* 0x000fea0003800000 */
[----:B------:R-:W0:Y:S01]  /*0070*/  LDC.64 R6, c[0x0][0x380] ;  /* 0x0000e000ff067b82 */ /* 0x000e220000000a00 */
[C---:B------:R-:W-:Y:S01]  /*0080*/  VIADD R10, R0.reuse, 0x1 ;  /* 0x00000001000a7836 */ /* 0x040fe20000000000 */
[----:B------:R-:W1:Y:S01]  /*0090*/  LDCU.64 UR6, c[0x0][0x358] ;  /* 0x00006b00ff0677ac */ /* 0x000e620008000a00 */
[----:B------:R-:W-:-:S03]  /*00a0*/  VIADD R18, R0, 0x2 ;  /* 0x0000000200127836 */ /* 0x000fc60000000000 */
[----:B------:R-:W-:Y:S02]  /*00b0*/  SHF.R.S32.HI R3, RZ, 0x1f, R10 ;  /* 0x0000001fff037819 */ /* 0x000fe4000001140a */
[----:B------:R-:W-:Y:S02]  /*00c0*/  SHF.R.S32.HI R5, RZ, 0x1f, R18 ;  /* 0x0000001fff057819 */ /* 0x000fe40000011412 */
[----:B------:R-:W-:Y:S02]  /*00d0*/  LEA.HI R3, R3, R10, RZ, 0x8 ;  /* 0x0000000a03037211 */ /* 0x000fe400078f40ff */
[----:B------:R-:W-:Y:S02]  /*00e0*/  LEA.HI R5, R5, R18, RZ, 0x8 ;  /* 0x0000001205057211 */ /* 0x000fe400078f40ff */
[----:B------:R-:W-:Y:S02]  /*00f0*/  LOP3.LUT R3, R3, 0xffffff00, RZ, 0xc0, !PT ;  /* 0xffffff0003037812 */ /* 0x000fe400078ec0ff */
[----:B------:R-:W-:-:S03]  /*0100*/  LOP3.LUT R5, R5, 0xffffff00, RZ, 0xc0, !PT ;  /* 0xffffff0005057812 */ /* 0x000fc600078ec0ff */
[----:B------:R-:W-:Y:S02]  /*0110*/  IMAD.IADD R10, R10, 0x1, -R3 ;  /* 0x000000010a0a7824 */ /* 0x000fe400078e0a03 */
[----:B------:R-:W-:Y:S02]  /*0120*/  IMAD.IADD R18, R18, 0x1, -R5 ;  /* 0x0000000112127824 */ /* 0x000fe400078e0a05 */
[----:B0-----:R-:W-:-:S04]  /*0130*/  IMAD.WIDE R2, R0, 0x4, R6 ;  /* 0x0000000400027825 */ /* 0x001fc800078e0206 */
[--C-:B------:R-:W-:Y:S02]  /*0140*/  IMAD.WIDE R4, R10, 0x4, R6.reuse ;  /* 0x000000040a047825 */ /* 0x100fe400078e0206 */
[----:B-1----:R-:W2:Y:S02]  /*0150*/  LDG.E R2, desc[UR6][R2.64] ;  /* 0x0000000602027981 */ /* 0x002ea4000c1e1900 */
[----:B------:R-:W-:Y:S02]  /*0160*/  IMAD.WIDE R6, R18, 0x4, R6 ;  /* 0x0000000412067825 */ /* 0x000fe400078e0206 */
[----:B------:R-:W2:Y:S04]  /*0170*/  LDG.E R5, desc[UR6][R4.64] ;  /* 0x0000000604057981 */ /* 0x000ea8000c1e1900 */
[----:B------:R-:W2:Y:S01]  /*0180*/  LDG.E R6, desc[UR6][R6.64] ;  /* 0x0000000606067981 */ /* 0x000ea2000c1e1900 */
[----:B------:R-:W0:Y:S01]  /*0190*/  MUFU.RCP64H R9, 3 ;  /* 0x4008000000097908 */ /* 0x000e220000001800 */
[----:B------:R-:W-:-:S02]  /*01a0*/  IMAD.MOV.U32 R14, RZ, RZ, 0x0 ;  /* 0x00000000ff0e7424 */ /* 0x000fc400078e00ff */
[----:B------:R-:W-:Y:S02]  /*01b0*/  IMAD.MOV.U32 R15, RZ, RZ, 0x40080000 ;  /* 0x40080000ff0f7424 */ /* 0x000fe400078e00ff */
[----:B------:R-:W-:-:S06]  /*01c0*/  IMAD.MOV.U32 R8, RZ, RZ, 0x1 ;  /* 0x00000001ff087424 */ /* 0x000fcc00078e00ff */
[----:B0-----:R-:W-:-:S08]  /*01d0*/  DFMA R12, R8, -R14, 1 ;  /* 0x3ff00000080c742b */ /* 0x001fd0000000080e */
[----:B------:R-:W-:-:S08]  /*01e0*/  DFMA R12, R12, R12, R12 ;  /* 0x0000000c0c0c722b */ /* 0x000fd0000000000c */
[----:B------:R-:W-:-:S08]  /*01f0*/  DFMA R12, R8, R12, R8 ;  /* 0x0000000c080c722b */ /* 0x000fd00000000008 */
[----:B------:R-:W-:-:S08]  /*0200*/  DFMA R14, R12, -R14, 1 ;  /* 0x3ff000000c0e742b */ /* 0x000fd0000000080e */
[----:B------:R-:W-:Y:S01]  /*0210*/  DFMA R14, R12, R14, R12 ;  /* 0x0000000e0c0e722b */ /* 0x000fe2000000000c */
[----:B------:R-:W-:Y:S01]  /*0220*/  UMOV UR4, URZ ;  /* 0x000000ff00047c82 */ /* 0x000fe20008000000 */
[----:B------:R-:W-:Y:S01]  /*0230*/  BSSY.RECONVERGENT B0, `(.L_x_0) ;  /* 0x000000f000007945 */ /* 0x000fe20003800200 */
[----:B------:R-:W-:Y:S01]  /*0240*/  IMAD.MOV.U32 R11, RZ, RZ, 0x40080000 ;  /* 0x40080000ff0b7424 */ /* 0x000fe200078e00ff */
[----:B--2---:R-:W-:-:S06]  /*0250*/  IADD3 R8, PT, PT, R6, R5, R2 ;  /* 0x0000000506087210 */ /* 0x004fcc0007ffe002 */
[----:B------:R-:W0:Y:S02]  /*0260*/  I2F.F64 R8, R8 ;  /* 0x0000000800087312 */ /* 0x000e240000201c00 */
[----:B0-----:R-:W-:-:S08]  /*0270*/  DMUL R2, R8, R14 ;  /* 0x0000000e08027228 */ /* 0x001fd00000000000 */
[----:B------:R-:W-:-:S08]  /*0280*/  DFMA R4, R2, -3, R8 ;  /* 0xc00800000204782b */ /* 0x000fd00000000008 */
[----:B------:R-:W-:Y:S01]  /*0290*/  DFMA R2, R14, R4, R2 ;  /* 0x000000040e02722b */ /* 0x000fe20000000002 */
[----:B------:R-:W-:-:S09]  /*02a0*/  FSETP.GEU.AND P1, PT, |R9|, 6.5827683646048100446e-37, PT ;  /* 0x036000000900780b */ /* 0x000fd20003f2e200 */
[----:B------:R-:W-:-:S05]  /*02b0*/  FFMA R4, RZ, 2.125, R3 ;  /* 0x40080000ff047823 */ /* 0x000fca0000000003 */
[----:B------:R-:W-:-:S13]  /*02c0*/  FSETP.GT.AND P0, PT, |R4|, 1.469367938527859385e-39, PT ;  /* 0x001000000400780b */ /* 0x000fda0003f04200 */
[----:B------:R-:W-:Y:S05]  /*02d0*/  @P0 BRA P1, `(.L_x_1) ;  /* 0x0000000000100947 */ /* 0x000fea0000800000 */
[----:B------:R-:W-:Y:S01]  /*02e0*/  IMAD.MOV.U32 R2, RZ, RZ, R8 ;  /* 0x000000ffff027224 */ /* 0x000fe200078e0008 */
[----:B------:R-:W-:Y:S01]  /*02f0*/  MOV R22, 0x320 ;  /* 0x0000032000167802 */ /* 0x000fe20000000f00 */
[----:B------:R-:W-:-:S07]  /*0300*/  IMAD.MOV.U32 R3, RZ, RZ, R9 ;  /* 0x000000ffff037224 */ /* 0x000fce00078e0009 */
[----:B------:R-:W-:Y:S05]  /*0310*/  CALL.REL.NOINC `($__internal_0_$__cuda_sm20_div_rn_f64_full) ;  /* 0x0000000000ac7944 */ /* 0x000fea0003c00000 */
.L_x_1:
[----:B------:R-:W-:Y:S05]  /*0320*/  BSYNC.RECONVERGENT B0 ;  /* 0x0000000000007941 */ /* 0x000fea0003800200 */
.L_x_0:
[----:B------:R-:W0:Y:S02]  /*0330*/  LDC.64 R8, c[0x0][0x388] ;  /* 0x0000e200ff087b82 */ /* 0x000e240000000a00 */
[----:B0-----:R-:W-:-:S04]  /*0340*/  IMAD.WIDE R6, R10, 0x4, R8 ;  /* 0x000000040a067825 */ /* 0x001fc800078e0208 */
[--C-:B------:R-:W-:Y:S02]  /*0350*/  IMAD.WIDE R4, R0, 0x4, R8.reuse ;  /* 0x0000000400047825 */ /* 0x100fe400078e0208 */
[----:B------:R-:W2:Y:S02]  /*0360*/  LDG.E R7, desc[UR6][R6.64] ;  /* 0x0000000606077981 */ /* 0x000ea4000c1e1900 */
        /* <DEDUP_REMOVED lines=12> */
[----:B------:R-:W-:Y:S01]  /*0430*/  F2F.F32.F64 R10, R2 ;  /* 0x00000002000a7310 */ /* 0x000fe20000301000 */
[----:B------:R-:W-:Y:S01]  /*0440*/  BSSY.RECONVERGENT B0, `(.L_x_2) ;  /* 0x0000010000007945 */ /* 0x000fe20003800200 */
        /* <DEDUP_REMOVED lines=13> */
[----:B------:R-:W-:Y:S02]  /*0520*/  IMAD.MOV.U32 R4, RZ, RZ, R2 ;  /* 0x000000ffff047224 */ /* 0x000fe400078e0002 */
[----:B------:R-:W-:-:S07]  /*0530*/  IMAD.MOV.U32 R5, RZ, RZ, R3 ;  /* 0x000000ffff057224 */ /* 0x000fce00078e0003 */
.L_x_3:
[----:B------:R-:W-:Y:S05]  /*0540*/  BSYNC.RECONVERGENT B0 ;  /* 0x0000000000007941 */ /* 0x000fea0003800200 */
.L_x_2:
[----:B------:R-:W0:Y:S01]  /*0550*/  F2F.F32.F64 R5, R4 ;  /* 0x0000000400057310 */ /* 0x000e220000301000 */
[----:B------:R-:W1:Y:S01]  /*0560*/  LDC.64 R2, c[0x0][0x390] ;  /* 0x0000e400ff027b82 */ /* 0x000e620000000a00 */
[----:B0-----:R-:W-:-:S04]  /*0570*/  FADD R10, R10, R5 ;  /* 0x000000050a0a7221 */ /* 0x001fc80000000000 */
[----:B------:R-:W-:-:S04]  /*0580*/  FMUL R10, R10, 0.5 ;  /* 0x3f0000000a0a7820 */ /* 0x000fc80000400000 */
[----:B------:R-:W0:Y:S01]  /*0590*/  F2I.TRUNC.NTZ R7, R10 ;  /* 0x0000000a00077305 */ /* 0x000e22000020f100 */
[----:B-1----:R-:W-:-:S05]  /*05a0*/  IMAD.WIDE R2, R0, 0x4, R2 ;  /* 0x0000000400027825 */ /* 0x002fca00078e0202 */
[----:B0-----:R-:W-:Y:S01]  /*05b0*/  STG.E desc[UR6][R2.64], R7 ;  /* 0x0000000702007986 */ /* 0x001fe2000c101906 */
[----:B------:R-:W-:Y:S05]  /*05c0*/  EXIT ;  /* 0x000000000000794d */ /* 0x000fea0003800000 */
        .weak           $__internal_0_$__cuda_sm20_div_rn_f64_full
        .type           $__internal_0_$__cuda_sm20_div_rn_f64_full,@function
        .size           $__internal_0_$__cuda_sm20_div_rn_f64_full,(.L_x_10 - $__internal_0_$__cuda_sm20_div_rn_f64_full)
$__internal_0_$__cuda_sm20_div_rn_f64_full:
[C---:B------:R-:W-:Y:S01]  /*05d0*/  FSETP.GEU.AND P0, PT, |R11|.reuse, 1.469367938527859385e-39, PT ;  /* 0x001000000b00780b */ /* 0x040fe20003f0e200 */
[----:B------:R-:W-:Y:S01]  /*05e0*/  IMAD.U32 R4, RZ, RZ, UR4 ;  /* 0x00000004ff047e24 */ /* 0x000fe2000f8e00ff */
[----:B------:R-:W-:Y:S01]  /*05f0*/  LOP3.LUT R5, R11, 0x800fffff, RZ, 0xc0, !PT ;  /* 0x800fffff0b057812 */ /* 0x000fe200078ec0ff */
[----:B------:R-:W-:Y:S01]  /*0600*/  IMAD.U32 R6, RZ, RZ, UR4 ;  /* 0x00000004ff067e24 */ /* 0x000fe2000f8e00ff */
[----:B------:R-:W-:Y:S01]  /*0610*/  FSETP.GEU.AND P2, PT, |R3|, 1.469367938527859385e-39, PT ;  /* 0x001000000300780b */ /* 0x000fe20003f4e200 */
[----:B------:R-:W-:Y:S01]  /*0620*/  IMAD.MOV.U32 R12, RZ, RZ, 0x1 ;  /* 0x00000001ff0c7424 */ /* 0x000fe200078e00ff */
[----:B------:R-:W-:Y:S01]  /*0630*/  LOP3.LUT R7, R5, 0x3ff00000, RZ, 0xfc, !PT ;  /* 0x3ff0000005077812 */ /* 0x000fe200078efcff */
[----:B------:R-:W-:Y:S01]  /*0640*/  IMAD.MOV.U32 R5, RZ, RZ, R11 ;  /* 0x000000ffff057224 */ /* 0x000fe200078e000b */
[----:B------:R-:W-:Y:S01]  /*0650*/  LOP3.LUT R20, R3, 0x7ff00000, RZ, 0xc0, !PT ;  /* 0x7ff0000003147812 */ /* 0x000fe200078ec0ff */
[----:B------:R-:W-:Y:S01]  /*0660*/  BSSY.RECONVERGENT B1, `(.L_x_4) ;  /* 0x0000050000017945 */ /* 0x000fe20003800200 */
[----:B------:R-:W-:-:S02]  /*0670*/  MOV R19, 0x1ca00000 ;  /* 0x1ca0000000137802 */ /* 0x000fc40000000f00 */
[----:B------:R-:W-:Y:S01]  /*0680*/  LOP3.LUT R21, R11, 0x7ff00000, RZ, 0xc0, !PT ;  /* 0x7ff000000b157812 */ /* 0x000fe200078ec0ff */
[----:B------:R-:W-:Y:S01]  /*0690*/  @!P0 DMUL R6, R4, 8.98846567431157953865e+307 ;  /* 0x7fe0000004068828 */ /* 0x000fe20000000000 */
[----:B------:R-:W-:Y:S02]  /*06a0*/  IMAD.MOV.U32 R23, RZ, RZ, R20 ;  /* 0x000000ffff177224 */ /* 0x000fe400078e0014 */
[C---:B------:R-:W-:Y:S02]  /*06b0*/  ISETP.GE.U32.AND P1, PT, R20.reuse, R21, PT ;  /* 0x000000151400720c */ /* 0x040fe40003f26070 */
[----:B------:R-:W-:Y:S01]  /*06c0*/  @!P2 LOP3.LUT R15, R5, 0x7ff00000, RZ, 0xc0, !PT ;  /* 0x7ff00000050fa812 */ /* 0x000fe200078ec0ff */
[----:B------:R-:W0:Y:S03]  /*06d0*/  MUFU.RCP64H R13, R7 ;  /* 0x00000007000d7308 */ /* 0x000e260000001800 */
[----:B------:R-:W-:-:S02]  /*06e0*/  @!P2 ISETP.GE.U32.AND P3, PT, R20, R15, PT ;  /* 0x0000000f1400a20c */ /* 0x000fc40003f66070 */
[----:B------:R-:W-:Y:S02]  /*06f0*/  @!P0 LOP3.LUT R21, R7, 0x7ff00000, RZ, 0xc0, !PT ;  /* 0x7ff0000007158812 */ /* 0x000fe400078ec0ff */
[----:B------:R-:W-:-:S03]  /*0700*/  @!P2 SEL R15, R19, 0x63400000, !P3 ;  /* 0x63400000130fa807 */ /* 0x000fc60005800000 */
[----:B------:R-:W-:Y:S01]  /*0710*/  VIADD R25, R21, 0xffffffff ;  /* 0xffffffff15197836 */ /* 0x000fe20000000000 */
[----:B------:R-:W-:-:S04]  /*0720*/  @!P2 LOP3.LUT R16, R15, 0x80000000, R3, 0xf8, !PT ;  /* 0x800000000f10a812 */ /* 0x000fc800078ef803 */
[----:B------:R-:W-:Y:S01]  /*0730*/  @!P2 LOP3.LUT R17, R16, 0x100000, RZ, 0xfc, !PT ;  /* 0x001000001011a812 */ /* 0x000fe200078efcff */
[----:B------:R-:W-:Y:S01]  /*0740*/  @!P2 IMAD.MOV.U32 R16, RZ, RZ, RZ ;  /* 0x000000ffff10a224 */ /* 0x000fe200078e00ff */
[----:B0-----:R-:W-:-:S08]  /*0750*/  DFMA R8, R12, -R6, 1 ;  /* 0x3ff000000c08742b */ /* 0x001fd00000000806 */
[----:B------:R-:W-:-:S08]  /*0760*/  DFMA R8, R8, R8, R8 ;  /* 0x000000080808722b */ /* 0x000fd00000000008 */
[----:B------:R-:W-:Y:S01]  /*0770*/  DFMA R12, R12, R8, R12 ;  /* 0x000000080c0c722b */ /* 0x000fe2000000000c */
[----:B------:R-:W-:Y:S01]  /*0780*/  SEL R9, R19, 0x63400000, !P1 ;  /* 0x6340000013097807 */ /* 0x000fe20004800000 */
[----:B------:R-:W-:-:S03]  /*0790*/  IMAD.MOV.U32 R8, RZ, RZ, R2 ;  /* 0x000000ffff087224 */ /* 0x000fc600078e0002 */
[----:B------:R-:W-:-:S03]  /*07a0*/  LOP3.LUT R9, R9, 0x800fffff, R3, 0xf8, !PT ;  /* 0x800fffff09097812 */ /* 0x000fc600078ef803 */
[----:B------:R-:W-:-:S03]  /*07b0*/  DFMA R14, R12, -R6, 1 ;  /* 0x3ff000000c0e742b */ /* 0x000fc60000000806 */
[----:B------:R-:W-:-:S05]  /*07c0*/  @!P2 DFMA R8, R8, 2, -R16 ;  /* 0x400000000808a82b */ /* 0x000fca0000000810 */
[----:B------:R-:W-:-:S05]  /*07d0*/  DFMA R14, R12, R14, R12 ;  /* 0x0000000e0c0e722b */ /* 0x000fca000000000c */
[----:B------:R-:W-:-:S03]  /*07e0*/  @!P2 LOP3.LUT R23, R9, 0x7ff00000, RZ, 0xc0, !PT ;  /* 0x7ff000000917a812 */ /* 0x000fc600078ec0ff */
[----:B------:R-:W-:Y:S02]  /*07f0*/  DMUL R12, R14, R8 ;  /* 0x000000080e0c7228 */ /* 0x000fe40000000000 */
[----:B------:R-:W-:-:S05]  /*0800*/  VIADD R24, R23, 0xffffffff ;  /* 0xffffffff17187836 */ /* 0x000fca0000000000 */
[----:B------:R-:W-:Y:S01]  /*0810*/  ISETP.GT.U32.AND P0, PT, R24, 0x7feffffe, PT ;  /* 0x7feffffe1800780c */ /* 0x000fe20003f04070 */
[----:B------:R-:W-:-:S03]  /*0820*/  DFMA R16, R12, -R6, R8 ;  /* 0x800000060c10722b */ /* 0x000fc60000000008 */
[----:B------:R-:W-:-:S05]  /*0830*/  ISETP.GT.U32.OR P0, PT, R25, 0x7feffffe, P0 ;  /* 0x7feffffe1900780c */ /* 0x000fca0000704470 */
[----:B------:R-:W-:-:S08]  /*0840*/  DFMA R16, R14, R16, R12 ;  /* 0x000000100e10722b */ /* 0x000fd0000000000c */
[----:B------:R-:W-:Y:S05]  /*0850*/  @P0 BRA `(.L_x_5) ;  /* 0x00000000006c0947 */ /* 0x000fea0003800000 */
[----:B------:R-:W-:-:S04]  /*0860*/  LOP3.LUT R3, R5, 0x7ff00000, RZ, 0xc0, !PT ;  /* 0x7ff0000005037812 */ /* 0x000fc800078ec0ff */
[CC--:B------:R-:W-:Y:S02]  /*0870*/  VIADDMNMX R2, R20.reuse, -R3.reuse, 0xb9600000, !PT ;  /* 0xb960000014027446 */ /* 0x0c0fe40007800903 */
[----:B------:R-:W-:Y:S02]  /*0880*/  ISETP.GE.U32.AND P0, PT, R20, R3, PT ;  /* 0x000000031400720c */ /* 0x000fe40003f06070 */
[----:B------:R-:W-:Y:S02]  /*0890*/  VIMNMX R2, PT, PT, R2, 0x46a00000, PT ;  /* 0x46a0000002027848 */ /* 0x000fe40003fe0100 */
[----:B------:R-:W-:-:S05]  /*08a0*/  SEL R19, R19, 0x63400000, !P0 ;  /* 0x6340000013137807 */ /* 0x000fca0004000000 */
[----:B------:R-:W-:Y:S02]  /*08b0*/  IMAD.IADD R14, R2, 0x1, -R19 ;  /* 0x00000001020e7824 */ /* 0x000fe400078e0a13 */
[----:B------:R-:W-:Y:S02]  /*08c0*/  IMAD.MOV.U32 R2, RZ, RZ, RZ ;  /* 0x000000ffff027224 */ /* 0x000fe400078e00ff */
[----:B------:R-:W-:-:S06]  /*08d0*/  VIADD R3, R14, 0x7fe00000 ;  /* 0x7fe000000e037836 */ /* 0x000fcc0000000000 */
[----:B------:R-:W-:-:S10]  /*08e0*/  DMUL R12, R16, R2 ;  /* 0x00000002100c7228 */ /* 0x000fd40000000000 */
[----:B------:R-:W-:-:S13]  /*08f0*/  FSETP.GTU.AND P0, PT, |R13|, 1.469367938527859385e-39, PT ;  /* 0x001000000d00780b */ /* 0x000fda0003f0c200 */
[----:B------:R-:W-:Y:S05]  /*0900*/  @P0 BRA `(.L_x_6) ;  /* 0x0000000000940947 */ /* 0x000fea0003800000 */
[----:B------:R-:W-:Y:S01]  /*0910*/  DFMA R6, R16, -R6, R8 ;  /* 0x800000061006722b */ /* 0x000fe20000000008 */
[----:B------:R-:W-:-:S09]  /*0920*/  IMAD.MOV.U32 R2, RZ, RZ, RZ ;  /* 0x000000ffff027224 */ /* 0x000fd200078e00ff */
[C---:B------:R-:W-:Y:S02]  /*0930*/  FSETP.NEU.AND P0, PT, R7.reuse, RZ, PT ;  /* 0x000000ff0700720b */ /* 0x040fe40003f0d000 */
[----:B------:R-:W-:-:S04]  /*0940*/  LOP3.LUT R9, R7, 0x80000000, R5, 0x48, !PT ;  /* 0x8000000007097812 */ /* 0x000fc800078e4805 */
[----:B------:R-:W-:-:S07]  /*0950*/  LOP3.LUT R3, R9, R3, RZ, 0xfc, !PT ;  /* 0x0000000309037212 */ /* 0x000fce00078efcff */
[----:B------:R-:W-:Y:S05]  /*0960*/  @!P0 BRA `(.L_x_6) ;  /* 0x00000000007c8947 */ /* 0x000fea0003800000 */
[----:B------:R-:W-:Y:S01]  /*0970*/  IMAD.MOV R5, RZ, RZ, -R14 ;  /* 0x000000ffff057224 */ /* 0x000fe200078e0a0e */
[----:B------:R-:W-:Y:S01]  /*0980*/  DMUL.RP R2, R16, R2 ;  /* 0x0000000210027228 */ /* 0x000fe20000008000 */
[----:B------:R-:W-:-:S06]  /*0990*/  IMAD.MOV.U32 R4, RZ, RZ, RZ ;  /* 0x000000ffff047224 */ /* 0x000fcc00078e00ff */
[----:B------:R-:W-:-:S03]  /*09a0*/  DFMA R4, R12, -R4, R16 ;  /* 0x800000040c04722b */ /* 0x000fc60000000010 */
[----:B------:R-:W-:-:S03]  /*09b0*/  LOP3.LUT R9, R3, R9, RZ, 0x3c, !PT ;  /* 0x0000000903097212 */ /* 0x000fc600078e3cff */
[----:B------:R-:W-:-:S04]  /*09c0*/  IADD3 R4, PT, PT, -R14, -0x43300000, RZ ;  /* 0xbcd000000e047810 */ /* 0x000fc80007ffe1ff */
[----:B------:R-:W-:-:S04]  /*09d0*/  FSETP.NEU.AND P0, PT, |R5|, R4, PT ;  /* 0x000000040500720b */ /* 0x000fc80003f0d200 */
[----:B------:R-:W-:Y:S02]  /*09e0*/  FSEL R12, R2, R12, !P0 ;  /* 0x0000000c020c7208 */ /* 0x000fe40004000000 */
[----:B------:R-:W-:Y:S01]  /*09f0*/  FSEL R13, R9, R13, !P0 ;  /* 0x0000000d090d7208 */ /* 0x000fe20004000000 */
[----:B------:R-:W-:Y:S06]  /*0a00*/  BRA `(.L_x_6) ;  /* 0x0000000000547947 */ /* 0x000fec0003800000 */
.L_x_5:
[----:B------:R-:W-:-:S14]  /*0a10*/  DSETP.NAN.AND P0, PT, R2, R2, PT ;  /* 0x000000020200722a */ /* 0x000fdc0003f08000 */
[----:B------:R-:W-:Y:S05]  /*0a20*/  @P0 BRA `(.L_x_7) ;  /* 0x0000000000440947 */ /* 0x000fea0003800000 */
[----:B------:R-:W-:-:S14]  /*0a30*/  DSETP.NAN.AND P0, PT, R4, R4, PT ;  /* 0x000000040400722a */ /* 0x000fdc0003f08000 */
[----:B------:R-:W-:Y:S05]  /*0a40*/  @P0 BRA `(.L_x_8) ;  /* 0x0000000000300947 */ /* 0x000fea0003800000 */
[----:B------:R-:W-:Y:S01]  /*0a50*/  ISETP.NE.AND P0, PT, R23, R21, PT ;  /* 0x000000151700720c */ /* 0x000fe20003f05270 */
[----:B------:R-:W-:Y:S01]  /*0a60*/  IMAD.MOV.U32 R13, RZ, RZ, -0x80000 ;  /* 0xfff80000ff0d7424 */ /* 0x000fe200078e00ff */
[----:B------:R-:W-:-:S11]  /*0a70*/  MOV R12, 0x0 ;  /* 0x00000000000c7802 */ /* 0x000fd60000000f00 */
[----:B------:R-:W-:Y:S05]  /*0a80*/  @!P0 BRA `(.L_x_6) ;  /* 0x0000000000348947 */ /* 0x000fea0003800000 */
[----:B------:R-:W-:Y:S02]  /*0a90*/  ISETP.NE.AND P0, PT, R23, 0x7ff00000, PT ;  /* 0x7ff000001700780c */ /* 0x000fe40003f05270 */
[----:B------:R-:W-:Y:S02]  /*0aa0*/  LOP3.LUT R13, R3, 0x80000000, R5, 0x48, !PT ;  /* 0x80000000030d7812 */ /* 0x000fe400078e4805 */
[----:B------:R-:W-:-:S13]  /*0ab0*/  ISETP.EQ.OR P0, PT, R21, RZ, !P0 ;  /* 0x000000ff1500720c */ /* 0x000fda0004702670 */
[----:B------:R-:W-:Y:S01]  /*0ac0*/  @P0 LOP3.LUT R2, R13, 0x7ff00000, RZ, 0xfc, !PT ;  /* 0x7ff000000d020812 */ /* 0x000fe200078efcff */
[----:B------:R-:W-:Y:S02]  /*0ad0*/  @!P0 IMAD.MOV.U32 R12, RZ, RZ, RZ ;  /* 0x000000ffff0c8224 */ /* 0x000fe400078e00ff */
[----:B------:R-:W-:Y:S02]  /*0ae0*/  @P0 IMAD.MOV.U32 R12, RZ, RZ, RZ ;  /* 0x000000ffff0c0224 */ /* 0x000fe400078e00ff */
[----:B------:R-:W-:Y:S01]  /*0af0*/  @P0 IMAD.MOV.U32 R13, RZ, RZ, R2 ;  /* 0x000000ffff0d0224 */ /* 0x000fe200078e0002 */
[----:B------:R-:W-:Y:S06]  /*0b00*/  BRA `(.L_x_6) ;  /* 0x0000000000147947 */ /* 0x000fec0003800000 */
.L_x_8:
[----:B------:R-:W-:Y:S01]  /*0b10*/  LOP3.LUT R13, R5, 0x80000, RZ, 0xfc, !PT ;  /* 0x00080000050d7812 */ /* 0x000fe200078efcff */
[----:B------:R-:W-:Y:S01]  /*0b20*/  IMAD.MOV.U32 R12, RZ, RZ, R4 ;  /* 0x000000ffff0c7224 */ /* 0x000fe200078e0004 */
[----:B------:R-:W-:Y:S06]  /*0b30*/  BRA `(.L_x_6) ;  /* 0x0000000000087947 */ /* 0x000fec0003800000 */
.L_x_7:
[----:B------:R-:W-:Y:S01]  /*0b40*/  LOP3.LUT R13, R3, 0x80000, RZ, 0xfc, !PT ;  /* 0x00080000030d7812 */ /* 0x000fe200078efcff */
[----:B------:R-:W-:-:S07]  /*0b50*/  IMAD.MOV.U32 R12, RZ, RZ, R2 ;  /* 0x000000ffff0c7224 */ /* 0x000fce00078e0002 */
.L_x_6:
[----:B------:R-:W-:Y:S05]  /*0b60*/  BSYNC.RECONVERGENT B1 ;  /* 0x0000000000017941 */ /* 0x000fea0003800200 */
.L_x_4:
[----:B------:R-:W-:Y:S02]  /*0b70*/  IMAD.MOV.U32 R23, RZ, RZ, 0x0 ;  /* 0x00000000ff177424 */ /* 0x000fe400078e00ff */
[----:B------:R-:W-:Y:S02]  /*0b80*/  IMAD.MOV.U32 R2, RZ, RZ, R12 ;  /* 0x000000ffff027224 */ /* 0x000fe400078e000c */
[----:B------:R-:W-:Y:S01]  /*0b90*/  IMAD.MOV.U32 R3, RZ, RZ, R13 ;  /* 0x000000ffff037224 */ /* 0x000fe200078e000d */
[----:B------:R-:W-:Y:S06]  /*0ba0*/  RET.REL.NODEC R22 `(_Z6kernelPiS_S_) ;  /* 0xfffffff416147950 */ /* 0x000fec0003c3ffff */
.L_x_9:
[----:B------:R-:W-:-:S00]  /*0bb0*/  BRA `(.L_x_9) ;  /* 0xfffffffc00fc7947 */ /* 0x000fc0000383ffff */
[----:B------:R-:W-:-:S00]  /*0bc0*/  NOP ;  /* 0x0000000000007918 */ /* 0x000fc00000000000 */
        /* <DEDUP_REMOVED lines=11> */
.L_x_10:


//--------------------- .nv.shared.reserved.0     --------------------------
	.section	.nv.shared.reserved.0,"aw",@nobits
	.weak		__nv_reservedSMEM_offset_0_alias
	.size		__nv_reservedSMEM_offset_0_alias, 0, 64
	.other		__nv_reservedSMEM_offset_0_alias,@"STO_CUDA_RESERVED_SHARED STV_DEFAULT"
__nv_reservedSMEM_offset_0_alias:
	.zero		0
	.zero		64


//--------------------- .nv.constant0._Z6kernelPiS_S_ --------------------------
	.section	.nv.constant0._Z6kernelPiS_S_,"a",@progbits
	.sectionflags	@""
	.align	4
.nv.constant0._Z6kernelPiS_S_:
	.zero		920


//--------------------- SYMBOLS --------------------------

	.type		.nv.reservedSmem.offset0,@object
	.size		.nv.reservedSmem.offset0,0x4
